//
// Generated by NVIDIA NVVM Compiler
//
// Compiler Build ID: CL-36424714
// Cuda compilation tools, release 13.0, V13.0.88
// Based on NVVM 20.0.0
//

.version 9.0
.target sm_100
.address_size 64

	// .globl	_Z11work_kernelPiii

.visible .entry _Z11work_kernelPiii(
	.param .u64 .ptr .align 1 _Z11work_kernelPiii_param_0,
	.param .u32 _Z11work_kernelPiii_param_1,
	.param .u32 _Z11work_kernelPiii_param_2
)
{
	.reg .pred 	%p<2>;
	.reg .b32 	%r<9>;
	.reg .b64 	%rd<5>;

	ld.param.u64 	%rd1, [_Z11work_kernelPiii_param_0];
	ld.param.u32 	%r3, [_Z11work_kernelPiii_param_1];
	ld.param.u32 	%r2, [_Z11work_kernelPiii_param_2];
	mov.u32 	%r4, %ctaid.x;
	mov.u32 	%r5, %ntid.x;
	mov.u32 	%r6, %tid.x;
	mad.lo.s32 	%r1, %r4, %r5, %r6;
	setp.ge.s32 	%p1, %r1, %r3;
	@%p1 bra 	$L__BB0_2;
	cvta.to.global.u64 	%rd2, %rd1;
	mul.wide.s32 	%rd3, %r1, 4;
	add.s64 	%rd4, %rd2, %rd3;
	ld.global.u32 	%r7, [%rd4];
	mad.lo.s32 	%r8, %r2, 1000, %r7;
	st.global.u32 	[%rd4], %r8;
$L__BB0_2:
	ret;

}


// ===== COMPILED SASS (sm_100) =====

	.target	sm_100

	.elftype	@"ET_EXEC"


//--------------------- .note.nv.tkinfo           --------------------------
	.section	.note.nv.tkinfo,"",@"SHT_NOTE"
	.sectionflags	@"SHF_NOTE_NV_TKINFO"
	.tkinfo
        /*0018*/ 	.word	0x00000002
        /*0030*/ 	.string	""
        /*0030*/ 	.string	"ptxas"
        /*0030*/ 	.string	"Cuda compilation tools, release 13.0, V13.0.88"
        /*0030*/ 	.string	"Build cuda_13.0.r13.0/compiler.36424714_0"
        /*0030*/ 	.string	"-arch sm_100 -m 64 "



//--------------------- .note.nv.cuinfo           --------------------------
	.section	.note.nv.cuinfo,"",@"SHT_NOTE"
	.sectionflags	@"SHF_NOTE_NV_CUINFO"
        /*0018*/ 	.short	0x0002
        /*001a*/ 	.short	0x0064
        /*001c*/ 	.short	0x0082
	.zero		2


//--------------------- .nv.info                  --------------------------
	.section	.nv.info,"",@"SHT_CUDA_INFO"
	.align	4


	//----- nvinfo : EIATTR_REGCOUNT
	.align		4
        /*0000*/ 	.byte	0x04, 0x2f
        /*0002*/ 	.short	(.L_1 - .L_0)
	.align		4
.L_0:
        /*0004*/ 	.word	index@(_Z11work_kernelPiii)
        /*0008*/ 	.word	0x00000008


	//----- nvinfo : EIATTR_FRAME_SIZE
	.align		4
.L_1:
        /*000c*/ 	.byte	0x04, 0x11
        /*000e*/ 	.short	(.L_3 - .L_2)
	.align		4
.L_2:
        /*0010*/ 	.word	index@(_Z11work_kernelPiii)
        /*0014*/ 	.word	0x00000000


	//----- nvinfo : EIATTR_MIN_STACK_SIZE
	.align		4
.L_3:
        /*0018*/ 	.byte	0x04, 0x12
        /*001a*/ 	.short	(.L_5 - .L_4)
	.align		4
.L_4:
        /*001c*/ 	.word	index@(_Z11work_kernelPiii)
        /*0020*/ 	.word	0x00000000
.L_5:


//--------------------- .nv.compat                --------------------------
	.section	.nv.compat,"",@"SHT_CUDA_COMPAT_INFO"
	.align	4
        /*0000*/ 	.byte	0x02, 0x09, 0x00, 0x00, 0x02, 0x02, 0x01, 0x00, 0x02, 0x05, 0x05, 0x00, 0x03, 0x07, 0x01, 0x01
        /*0010*/ 	.byte	0x02, 0x03, 0x00, 0x00, 0x02, 0x06, 0x01, 0x00, 0x04, 0x0b, 0x08, 0x00, 0x09, 0x00, 0x00, 0x00
        /*0020*/ 	.byte	0x00, 0x00, 0x00, 0x00


//--------------------- .nv.info._Z11work_kernelPiii --------------------------
	.section	.nv.info._Z11work_kernelPiii,"",@"SHT_CUDA_INFO"
	.sectionflags	@""
	.align	4


	//----- nvinfo : EIATTR_CUDA_API_VERSION
	.align		4
        /*0000*/ 	.byte	0x04, 0x37
        /*0002*/ 	.short	(.L_7 - .L_6)
.L_6:
        /*0004*/ 	.word	0x00000082


	//----- nvinfo : EIATTR_KPARAM_INFO
	.align		4
.L_7:
        /*0008*/ 	.byte	0x04, 0x17
        /*000a*/ 	.short	(.L_9 - .L_8)
.L_8:
        /*000c*/ 	.word	0x00000000
        /*0010*/ 	.short	0x0002
        /*0012*/ 	.short	0x000c
        /*0014*/ 	.byte	0x00, 0xf0, 0x11, 0x00


	//----- nvinfo : EIATTR_KPARAM_INFO
	.align		4
.L_9:
        /*0018*/ 	.byte	0x04, 0x17
        /*001a*/ 	.short	(.L_11 - .L_10)
.L_10:
        /*001c*/ 	.word	0x00000000
        /*0020*/ 	.short	0x0001
        /*0022*/ 	.short	0x0008
        /*0024*/ 	.byte	0x00, 0xf0, 0x11, 0x00


	//----- nvinfo : EIATTR_KPARAM_INFO
	.align		4
.L_11:
        /*0028*/ 	.byte	0x04, 0x17
        /*002a*/ 	.short	(.L_13 - .L_12)
.L_12:
        /*002c*/ 	.word	0x00000000
        /*0030*/ 	.short	0x0000
        /*0032*/ 	.short	0x0000
        /*0034*/ 	.byte	0x00, 0xf5, 0x21, 0x00


	//----- nvinfo : EIATTR_SPARSE_MMA_MASK
	.align		4
.L_13:
        /*0038*/ 	.byte	0x03, 0x50
        /*003a*/ 	.short	0x0000


	//----- nvinfo : EIATTR_MAXREG_COUNT
	.align		4
        /*003c*/ 	.byte	0x03, 0x1b
        /*003e*/ 	.short	0x00ff


	//----- nvinfo : EIATTR_MERCURY_ISA_VERSION
	.align		4
        /*0040*/ 	.byte	0x03, 0x5f
        /*0042*/ 	.short	0x0101


	//----- nvinfo : EIATTR_VRC_CTA_INIT_COUNT
	.align		4
        /*0044*/ 	.byte	0x02, 0x4a
	.zero		1
	.zero		1


	//----- nvinfo : EIATTR_EXIT_INSTR_OFFSETS
	.align		4
        /*0048*/ 	.byte	0x04, 0x1c
        /*004a*/ 	.short	(.L_15 - .L_14)


	//   ....[0]....
.L_14:
        /*004c*/ 	.word	0x00000070


	//   ....[1]....
        /*0050*/ 	.word	0x000000f0


	//----- nvinfo : EIATTR_CBANK_PARAM_SIZE
	.align		4
.L_15:
        /*0054*/ 	.byte	0x03, 0x19
        /*0056*/ 	.short	0x0010


	//----- nvinfo : EIATTR_PARAM_CBANK
	.align		4
        /*0058*/ 	.byte	0x04, 0x0a
        /*005a*/ 	.short	(.L_17 - .L_16)
	.align		4
.L_16:
        /*005c*/ 	.word	index@(.nv.constant0._Z11work_kernelPiii)
        /*0060*/ 	.short	0x0380
        /*0062*/ 	.short	0x0010


	//----- nvinfo : EIATTR_SW_WAR
	.align		4
.L_17:
        /*0064*/ 	.byte	0x04, 0x36
        /*0066*/ 	.short	(.L_19 - .L_18)
.L_18:
        /*0068*/ 	.word	0x00000008
.L_19:


//--------------------- .nv.callgraph             --------------------------
	.section	.nv.callgraph,"",@"SHT_CUDA_CALLGRAPH"
	.align	4
	.sectionentsize	8
	.align		4
        /*0000*/ 	.word	0x00000000
	.align		4
        /*0004*/ 	.word	0xffffffff
	.align		4
        /*0008*/ 	.word	0x00000000
	.align		4
        /*000c*/ 	.word	0xfffffffe
	.align		4
        /*0010*/ 	.word	0x00000000
	.align		4
        /*0014*/ 	.word	0xfffffffd
	.align		4
        /*0018*/ 	.word	0x00000000
	.align		4
        /*001c*/ 	.word	0xfffffffc


//--------------------- .text._Z11work_kernelPiii --------------------------
	.section	.text._Z11work_kernelPiii,"ax",@progbits
	.align	128
        .global         _Z11work_kernelPiii
        .type           _Z11work_kernelPiii,@function
        .size           _Z11work_kernelPiii,(.L_x_1 - _Z11work_kernelPiii)
        .other          _Z11work_kernelPiii,@"STO_CUDA_ENTRY STV_DEFAULT"
_Z11work_kernelPiii:
.text._Z11work_kernelPiii:
[----:B------:R-:W-:Y:S01]  /*0000*/  LDC R1, c[0x0][0x37c] ;  /* 0x0000df00ff017b82 */ /* 0x000fe20000000800 */
[----:B------:R-:W0:Y:S07]  /*0010*/  S2R R0, SR_TID.X ;  /* 0x0000000000007919 */ /* 0x000e2e0000002100 */
[----:B------:R-:W0:Y:S01]  /*0020*/  S2UR UR4, SR_CTAID.X ;  /* 0x00000000000479c3 */ /* 0x000e220000002500 */
[----:B------:R-:W1:Y:S07]  /*0030*/  LDCU UR5, c[0x0][0x388] ;  /* 0x00007100ff0577ac */ /* 0x000e6e0008000800 */
[----:B------:R-:W0:Y:S02]  /*0040*/  LDC R5, c[0x0][0x360] ;  /* 0x0000d800ff057b82 */ /* 0x000e240000000800 */
[----:B0-----:R-:W-:-:S05]  /*0050*/  IMAD R5, R5, UR4, R0 ;  /* 0x0000000405057c24 */ /* 0x001fca000f8e0200 */
[----:B-1----:R-:W-:-:S13]  /*0060*/  ISETP.GE.AND P0, PT, R5, UR5, PT ;  /* 0x0000000505007c0c */ /* 0x002fda000bf06270 */
[----:B------:R-:W-:Y:S05]  /*0070*/  @P0 EXIT ;  /* 0x000000000000094d */ /* 0x000fea0003800000 */
[----:B------:R-:W0:Y:S01]  /*0080*/  LDC.64 R2, c[0x0][0x380] ;  /* 0x0000e000ff027b82 */ /* 0x000e220000000a00 */
[----:B------:R-:W1:Y:S01]  /*0090*/  LDCU.64 UR4, c[0x0][0x358] ;  /* 0x00006b00ff0477ac */ /* 0x000e620008000a00 */
[----:B0-----:R-:W-:-:S06]  /*00a0*/  IMAD.WIDE R2, R5, 0x4, R2 ;  /* 0x0000000405027825 */ /* 0x001fcc00078e0202 */
[----:B------:R-:W0:Y:S01]  /*00b0*/  LDC R5, c[0x0][0x38c] ;  /* 0x0000e300ff057b82 */ /* 0x000e220000000800 */
[----:B-1----:R-:W0:Y:S02]  /*00c0*/  LDG.E R0, desc[UR4][R2.64] ;  /* 0x0000000402007981 */ /* 0x002e24000c1e1900 */
[----:B0-----:R-:W-:-:S05]  /*00d0*/  IMAD R5, R5, 0x3e8, R0 ;  /* 0x000003e805057824 */ /* 0x001fca00078e0200 */
[----:B------:R-:W-:Y:S01]  /*00e0*/  STG.E desc[UR4][R2.64], R5 ;  /* 0x0000000502007986 */ /* 0x000fe2000c101904 */
[----:B------:R-:W-:Y:S05]  /*00f0*/  EXIT ;  /* 0x000000000000794d */ /* 0x000fea0003800000 */
.L_x_0:
[----:B------:R-:W-:-:S00]  /*0100*/  BRA `(.L_x_0) ;  /* 0xfffffffc00fc7947 */ /* 0x000fc0000383ffff */
[----:B------:R-:W-:-:S00]  /*0110*/  NOP ;  /* 0x0000000000007918 */ /* 0x000fc00000000000 */
        /* <DEDUP_REMOVED lines=14> */
.L_x_1:


//--------------------- .nv.shared.reserved.0     --------------------------
	.section	.nv.shared.reserved.0,"aw",@nobits
	.weak		__nv_reservedSMEM_offset_0_alias
	.size		__nv_reservedSMEM_offset_0_alias, 0, 64
	.other		__nv_reservedSMEM_offset_0_alias,@"STO_CUDA_RESERVED_SHARED STV_DEFAULT"
__nv_reservedSMEM_offset_0_alias:
	.zero		0
	.zero		64


//--------------------- .nv.constant0._Z11work_kernelPiii --------------------------
	.section	.nv.constant0._Z11work_kernelPiii,"a",@progbits
	.sectionflags	@""
	.align	4
.nv.constant0._Z11work_kernelPiii:
	.zero		912


//--------------------- SYMBOLS --------------------------

	.type		.nv.reservedSmem.offset0,@object
	.size		.nv.reservedSmem.offset0,0x4
